//
// Generated by NVIDIA NVVM Compiler
//
// Compiler Build ID: CL-36424714
// Cuda compilation tools, release 13.0, V13.0.88
// Based on NVVM 20.0.0
//

.version 9.0
.target sm_100
.address_size 64

	// .globl	_Z4dotpPfS_S_i
.extern .shared .align 16 .b8 localCache[];

.visible .entry _Z4dotpPfS_S_i(
	.param .u64 .ptr .align 1 _Z4dotpPfS_S_i_param_0,
	.param .u64 .ptr .align 1 _Z4dotpPfS_S_i_param_1,
	.param .u64 .ptr .align 1 _Z4dotpPfS_S_i_param_2,
	.param .u32 _Z4dotpPfS_S_i_param_3
)
{
	.reg .pred 	%p<5>;
	.reg .b32 	%r<13>;
	.reg .b32 	%f<8>;
	.reg .b64 	%rd<12>;

	ld.param.u64 	%rd2, [_Z4dotpPfS_S_i_param_0];
	ld.param.u64 	%rd3, [_Z4dotpPfS_S_i_param_1];
	ld.param.u64 	%rd1, [_Z4dotpPfS_S_i_param_2];
	cvta.to.global.u64 	%rd4, %rd3;
	cvta.to.global.u64 	%rd5, %rd2;
	mov.u32 	%r1, %tid.x;
	mov.u32 	%r2, %ctaid.x;
	mov.u32 	%r12, %ntid.x;
	mad.lo.s32 	%r7, %r2, %r12, %r1;
	mul.wide.s32 	%rd6, %r7, 4;
	add.s64 	%rd7, %rd5, %rd6;
	ld.global.f32 	%f1, [%rd7];
	add.s64 	%rd8, %rd4, %rd6;
	ld.global.f32 	%f2, [%rd8];
	mul.f32 	%f3, %f1, %f2;
	shl.b32 	%r8, %r1, 2;
	mov.u32 	%r9, localCache;
	add.s32 	%r4, %r9, %r8;
	st.shared.f32 	[%r4], %f3;
	bar.sync 	0;
	setp.lt.u32 	%p1, %r12, 2;
	@%p1 bra 	$L__BB0_4;
$L__BB0_1:
	shr.u32 	%r6, %r12, 1;
	setp.ge.u32 	%p2, %r1, %r6;
	@%p2 bra 	$L__BB0_3;
	ld.shared.f32 	%f4, [%r4];
	shl.b32 	%r10, %r6, 2;
	add.s32 	%r11, %r4, %r10;
	ld.shared.f32 	%f5, [%r11];
	add.f32 	%f6, %f4, %f5;
	st.shared.f32 	[%r4], %f6;
$L__BB0_3:
	bar.sync 	0;
	setp.gt.u32 	%p3, %r12, 3;
	mov.u32 	%r12, %r6;
	@%p3 bra 	$L__BB0_1;
$L__BB0_4:
	setp.ne.s32 	%p4, %r1, 0;
	@%p4 bra 	$L__BB0_6;
	ld.shared.f32 	%f7, [localCache];
	cvta.to.global.u64 	%rd9, %rd1;
	mul.wide.u32 	%rd10, %r2, 4;
	add.s64 	%rd11, %rd9, %rd10;
	st.global.f32 	[%rd11], %f7;
$L__BB0_6:
	ret;

}


// ===== COMPILED SASS (sm_100) =====

	.target	sm_100

	.elftype	@"ET_EXEC"


//--------------------- .note.nv.tkinfo           --------------------------
	.section	.note.nv.tkinfo,"",@"SHT_NOTE"
	.sectionflags	@"SHF_NOTE_NV_TKINFO"
	.tkinfo
        /*0018*/ 	.word	0x00000002
        /*0030*/ 	.string	""
        /*0030*/ 	.string	"ptxas"
        /*0030*/ 	.string	"Cuda compilation tools, release 13.0, V13.0.88"
        /*0030*/ 	.string	"Build cuda_13.0.r13.0/compiler.36424714_0"
        /*0030*/ 	.string	"-arch sm_100 -m 64 "



//--------------------- .note.nv.cuinfo           --------------------------
	.section	.note.nv.cuinfo,"",@"SHT_NOTE"
	.sectionflags	@"SHF_NOTE_NV_CUINFO"
        /*0018*/ 	.short	0x0002
        /*001a*/ 	.short	0x0064
        /*001c*/ 	.short	0x0082
	.zero		2


//--------------------- .nv.info                  --------------------------
	.section	.nv.info,"",@"SHT_CUDA_INFO"
	.align	4


	//----- nvinfo : EIATTR_REGCOUNT
	.align		4
        /*0000*/ 	.byte	0x04, 0x2f
        /*0002*/ 	.short	(.L_1 - .L_0)
	.align		4
.L_0:
        /*0004*/ 	.word	index@(_Z4dotpPfS_S_i)
        /*0008*/ 	.word	0x0000000c


	//----- nvinfo : EIATTR_FRAME_SIZE
	.align		4
.L_1:
        /*000c*/ 	.byte	0x04, 0x11
        /*000e*/ 	.short	(.L_3 - .L_2)
	.align		4
.L_2:
        /*0010*/ 	.word	index@(_Z4dotpPfS_S_i)
        /*0014*/ 	.word	0x00000000


	//----- nvinfo : EIATTR_MIN_STACK_SIZE
	.align		4
.L_3:
        /*0018*/ 	.byte	0x04, 0x12
        /*001a*/ 	.short	(.L_5 - .L_4)
	.align		4
.L_4:
        /*001c*/ 	.word	index@(_Z4dotpPfS_S_i)
        /*0020*/ 	.word	0x00000000
.L_5:


//--------------------- .nv.compat                --------------------------
	.section	.nv.compat,"",@"SHT_CUDA_COMPAT_INFO"
	.align	4
        /*0000*/ 	.byte	0x02, 0x09, 0x00, 0x00, 0x02, 0x02, 0x01, 0x00, 0x02, 0x05, 0x05, 0x00, 0x03, 0x07, 0x01, 0x01
        /*0010*/ 	.byte	0x02, 0x03, 0x00, 0x00, 0x02, 0x06, 0x01, 0x00, 0x04, 0x0b, 0x08, 0x00, 0x09, 0x00, 0x00, 0x00
        /*0020*/ 	.byte	0x00, 0x00, 0x00, 0x00


//--------------------- .nv.info._Z4dotpPfS_S_i   --------------------------
	.section	.nv.info._Z4dotpPfS_S_i,"",@"SHT_CUDA_INFO"
	.sectionflags	@""
	.align	4


	//----- nvinfo : EIATTR_CUDA_API_VERSION
	.align		4
        /*0000*/ 	.byte	0x04, 0x37
        /*0002*/ 	.short	(.L_7 - .L_6)
.L_6:
        /*0004*/ 	.word	0x00000082


	//----- nvinfo : EIATTR_KPARAM_INFO
	.align		4
.L_7:
        /*0008*/ 	.byte	0x04, 0x17
        /*000a*/ 	.short	(.L_9 - .L_8)
.L_8:
        /*000c*/ 	.word	0x00000000
        /*0010*/ 	.short	0x0003
        /*0012*/ 	.short	0x0018
        /*0014*/ 	.byte	0x00, 0xf0, 0x11, 0x00


	//----- nvinfo : EIATTR_KPARAM_INFO
	.align		4
.L_9:
        /*0018*/ 	.byte	0x04, 0x17
        /*001a*/ 	.short	(.L_11 - .L_10)
.L_10:
        /*001c*/ 	.word	0x00000000
        /*0020*/ 	.short	0x0002
        /*0022*/ 	.short	0x0010
        /*0024*/ 	.byte	0x00, 0xf5, 0x21, 0x00


	//----- nvinfo : EIATTR_KPARAM_INFO
	.align		4
.L_11:
        /*0028*/ 	.byte	0x04, 0x17
        /*002a*/ 	.short	(.L_13 - .L_12)
.L_12:
        /*002c*/ 	.word	0x00000000
        /*0030*/ 	.short	0x0001
        /*0032*/ 	.short	0x0008
        /*0034*/ 	.byte	0x00, 0xf5, 0x21, 0x00


	//----- nvinfo : EIATTR_KPARAM_INFO
	.align		4
.L_13:
        /*0038*/ 	.byte	0x04, 0x17
        /*003a*/ 	.short	(.L_15 - .L_14)
.L_14:
        /*003c*/ 	.word	0x00000000
        /*0040*/ 	.short	0x0000
        /*0042*/ 	.short	0x0000
        /*0044*/ 	.byte	0x00, 0xf5, 0x21, 0x00


	//----- nvinfo : EIATTR_SPARSE_MMA_MASK
	.align		4
.L_15:
        /*0048*/ 	.byte	0x03, 0x50
        /*004a*/ 	.short	0x0000


	//----- nvinfo : EIATTR_MAXREG_COUNT
	.align		4
        /*004c*/ 	.byte	0x03, 0x1b
        /*004e*/ 	.short	0x00ff


	//----- nvinfo : EIATTR_NUM_BARRIERS
	.align		4
        /*0050*/ 	.byte	0x02, 0x4c
        /*0052*/ 	.byte	0x01
	.zero		1


	//----- nvinfo : EIATTR_MERCURY_ISA_VERSION
	.align		4
        /*0054*/ 	.byte	0x03, 0x5f
        /*0056*/ 	.short	0x0101


	//----- nvinfo : EIATTR_VRC_CTA_INIT_COUNT
	.align		4
        /*0058*/ 	.byte	0x02, 0x4a
	.zero		1
	.zero		1


	//----- nvinfo : EIATTR_EXIT_INSTR_OFFSETS
	.align		4
        /*005c*/ 	.byte	0x04, 0x1c
        /*005e*/ 	.short	(.L_17 - .L_16)


	//   ....[0]....
.L_16:
        /*0060*/ 	.word	0x00000220


	//   ....[1]....
        /*0064*/ 	.word	0x000002a0


	//----- nvinfo : EIATTR_CBANK_PARAM_SIZE
	.align		4
.L_17:
        /*0068*/ 	.byte	0x03, 0x19
        /*006a*/ 	.short	0x001c


	//----- nvinfo : EIATTR_PARAM_CBANK
	.align		4
        /*006c*/ 	.byte	0x04, 0x0a
        /*006e*/ 	.short	(.L_19 - .L_18)
	.align		4
.L_18:
        /*0070*/ 	.word	index@(.nv.constant0._Z4dotpPfS_S_i)
        /*0074*/ 	.short	0x0380
        /*0076*/ 	.short	0x001c


	//----- nvinfo : EIATTR_SW_WAR
	.align		4
.L_19:
        /*0078*/ 	.byte	0x04, 0x36
        /*007a*/ 	.short	(.L_21 - .L_20)
.L_20:
        /*007c*/ 	.word	0x00000008
.L_21:


//--------------------- .nv.callgraph             --------------------------
	.section	.nv.callgraph,"",@"SHT_CUDA_CALLGRAPH"
	.align	4
	.sectionentsize	8
	.align		4
        /*0000*/ 	.word	0x00000000
	.align		4
        /*0004*/ 	.word	0xffffffff
	.align		4
        /*0008*/ 	.word	0x00000000
	.align		4
        /*000c*/ 	.word	0xfffffffe
	.align		4
        /*0010*/ 	.word	0x00000000
	.align		4
        /*0014*/ 	.word	0xfffffffd
	.align		4
        /*0018*/ 	.word	0x00000000
	.align		4
        /*001c*/ 	.word	0xfffffffc


//--------------------- .text._Z4dotpPfS_S_i      --------------------------
	.section	.text._Z4dotpPfS_S_i,"ax",@progbits
	.align	128
        .global         _Z4dotpPfS_S_i
        .type           _Z4dotpPfS_S_i,@function
        .size           _Z4dotpPfS_S_i,(.L_x_3 - _Z4dotpPfS_S_i)
        .other          _Z4dotpPfS_S_i,@"STO_CUDA_ENTRY STV_DEFAULT"
_Z4dotpPfS_S_i:
.text._Z4dotpPfS_S_i:
[----:B------:R-:W-:Y:S01]  /*0000*/  LDC R1, c[0x0][0x37c] ;  /* 0x0000df00ff017b82 */ /* 0x000fe20000000800 */
[----:B------:R-:W0:Y:S07]  /*0010*/  S2R R6, SR_TID.X ;  /* 0x0000000000067919 */ /* 0x000e2e0000002100 */
[----:B------:R-:W1:Y:S01]  /*0020*/  LDC.64 R2, c[0x0][0x380] ;  /* 0x0000e000ff027b82 */ /* 0x000e620000000a00 */
[----:B------:R-:W0:Y:S01]  /*0030*/  LDCU UR8, c[0x0][0x360] ;  /* 0x00006c00ff0877ac */ /* 0x000e220008000800 */
[----:B------:R-:W0:Y:S01]  /*0040*/  S2R R9, SR_CTAID.X ;  /* 0x0000000000097919 */ /* 0x000e220000002500 */
[----:B------:R-:W2:Y:S05]  /*0050*/  LDCU.64 UR6, c[0x0][0x358] ;  /* 0x00006b00ff0677ac */ /* 0x000eaa0008000a00 */
[----:B------:R-:W3:Y:S01]  /*0060*/  LDC.64 R4, c[0x0][0x388] ;  /* 0x0000e200ff047b82 */ /* 0x000ee20000000a00 */
[----:B0-----:R-:W-:-:S04]  /*0070*/  IMAD R7, R9, UR8, R6 ;  /* 0x0000000809077c24 */ /* 0x001fc8000f8e0206 */
[----:B-1----:R-:W-:-:S04]  /*0080*/  IMAD.WIDE R2, R7, 0x4, R2 ;  /* 0x0000000407027825 */ /* 0x002fc800078e0202 */
[----:B---3--:R-:W-:Y:S02]  /*0090*/  IMAD.WIDE R4, R7, 0x4, R4 ;  /* 0x0000000407047825 */ /* 0x008fe400078e0204 */
[----:B--2---:R-:W2:Y:S04]  /*00a0*/  LDG.E R2, desc[UR6][R2.64] ;  /* 0x0000000602027981 */ /* 0x004ea8000c1e1900 */
[----:B------:R-:W2:Y:S01]  /*00b0*/  LDG.E R5, desc[UR6][R4.64] ;  /* 0x0000000604057981 */ /* 0x000ea2000c1e1900 */
[----:B------:R-:W0:Y:S01]  /*00c0*/  S2UR UR5, SR_CgaCtaId ;  /* 0x00000000000579c3 */ /* 0x000e220000008800 */
[----:B------:R-:W-:Y:S01]  /*00d0*/  UMOV UR4, 0x400 ;  /* 0x0000040000047882 */ /* 0x000fe20000000000 */
[----:B------:R-:W-:Y:S01]  /*00e0*/  UISETP.GE.U32.AND UP0, UPT, UR8, 0x2, UPT ;  /* 0x000000020800788c */ /* 0x000fe2000bf06070 */
[----:B------:R-:W-:Y:S01]  /*00f0*/  ISETP.NE.AND P0, PT, R6, RZ, PT ;  /* 0x000000ff0600720c */ /* 0x000fe20003f05270 */
[----:B0-----:R-:W-:-:S06]  /*0100*/  ULEA UR4, UR5, UR4, 0x18 ;  /* 0x0000000405047291 */ /* 0x001fcc000f8ec0ff */
[----:B------:R-:W-:Y:S01]  /*0110*/  LEA R7, R6, UR4, 0x2 ;  /* 0x0000000406077c11 */ /* 0x000fe2000f8e10ff */
[----:B--2---:R-:W-:-:S05]  /*0120*/  FMUL R0, R2, R5 ;  /* 0x0000000502007220 */ /* 0x004fca0000400000 */
[----:B------:R0:W-:Y:S01]  /*0130*/  STS [R7], R0 ;  /* 0x0000000007007388 */ /* 0x0001e20000000800 */
[----:B------:R-:W-:Y:S06]  /*0140*/  BAR.SYNC.DEFER_BLOCKING 0x0 ;  /* 0x0000000000007b1d */ /* 0x000fec0000010000 */
[----:B------:R-:W-:Y:S05]  /*0150*/  BRA.U !UP0, `(.L_x_0) ;  /* 0x0000000108307547 */ /* 0x000fea000b800000 */
[----:B0-----:R-:W-:-:S07]  /*0160*/  MOV R0, UR8 ;  /* 0x0000000800007c02 */ /* 0x001fce0008000f00 */
.L_x_1:
[----:B------:R-:W-:-:S04]  /*0170*/  SHF.R.U32.HI R4, RZ, 0x1, R0 ;  /* 0x00000001ff047819 */ /* 0x000fc80000011600 */
[----:B------:R-:W-:-:S13]  /*0180*/  ISETP.GE.U32.AND P1, PT, R6, R4, PT ;  /* 0x000000040600720c */ /* 0x000fda0003f26070 */
[----:B------:R-:W-:Y:S01]  /*0190*/  @!P1 LEA R3, R4, R7, 0x2 ;  /* 0x0000000704039211 */ /* 0x000fe200078e10ff */
[----:B------:R-:W-:Y:S05]  /*01a0*/  @!P1 LDS R2, [R7] ;  /* 0x0000000007029984 */ /* 0x000fea0000000800 */
[----:B------:R-:W0:Y:S02]  /*01b0*/  @!P1 LDS R3, [R3] ;  /* 0x0000000003039984 */ /* 0x000e240000000800 */
[----:B0-----:R-:W-:-:S05]  /*01c0*/  @!P1 FADD R2, R2, R3 ;  /* 0x0000000302029221 */ /* 0x001fca0000000000 */
[----:B------:R1:W-:Y:S01]  /*01d0*/  @!P1 STS [R7], R2 ;  /* 0x0000000207009388 */ /* 0x0003e20000000800 */
[----:B------:R-:W-:Y:S01]  /*01e0*/  BAR.SYNC.DEFER_BLOCKING 0x0 ;  /* 0x0000000000007b1d */ /* 0x000fe20000010000 */
[----:B------:R-:W-:Y:S02]  /*01f0*/  ISETP.GT.U32.AND P1, PT, R0, 0x3, PT ;  /* 0x000000030000780c */ /* 0x000fe40003f24070 */
[----:B------:R-:W-:-:S11]  /*0200*/  MOV R0, R4 ;  /* 0x0000000400007202 */ /* 0x000fd60000000f00 */
[----:B-1----:R-:W-:Y:S05]  /*0210*/  @P1 BRA `(.L_x_1) ;  /* 0xfffffffc00d41947 */ /* 0x002fea000383ffff */
.L_x_0:
[----:B------:R-:W-:Y:S05]  /*0220*/  @P0 EXIT ;  /* 0x000000000000094d */ /* 0x000fea0003800000 */
[----:B------:R-:W1:Y:S01]  /*0230*/  S2UR UR5, SR_CgaCtaId ;  /* 0x00000000000579c3 */ /* 0x000e620000008800 */
[----:B------:R-:W-:-:S07]  /*0240*/  UMOV UR4, 0x400 ;  /* 0x0000040000047882 */ /* 0x000fce0000000000 */
[----:B------:R-:W2:Y:S01]  /*0250*/  LDC.64 R2, c[0x0][0x390] ;  /* 0x0000e400ff027b82 */ /* 0x000ea20000000a00 */
[----:B-1----:R-:W-:Y:S01]  /*0260*/  ULEA UR4, UR5, UR4, 0x18 ;  /* 0x0000000405047291 */ /* 0x002fe2000f8ec0ff */
[----:B--2---:R-:W-:-:S08]  /*0270*/  IMAD.WIDE.U32 R2, R9, 0x4, R2 ;  /* 0x0000000409027825 */ /* 0x004fd000078e0002 */
[----:B------:R-:W1:Y:S04]  /*0280*/  LDS R5, [UR4] ;  /* 0x00000004ff057984 */ /* 0x000e680008000800 */
[----:B-1----:R-:W-:Y:S01]  /*0290*/  STG.E desc[UR6][R2.64], R5 ;  /* 0x0000000502007986 */ /* 0x002fe2000c101906 */
[----:B------:R-:W-:Y:S05]  /*02a0*/  EXIT ;  /* 0x000000000000794d */ /* 0x000fea0003800000 */
.L_x_2:
[----:B------:R-:W-:-:S00]  /*02b0*/  BRA `(.L_x_2) ;  /* 0xfffffffc00fc7947 */ /* 0x000fc0000383ffff */
[----:B------:R-:W-:-:S00]  /*02c0*/  NOP ;  /* 0x0000000000007918 */ /* 0x000fc00000000000 */
        /* <DEDUP_REMOVED lines=11> */
.L_x_3:


//--------------------- .nv.shared._Z4dotpPfS_S_i --------------------------
	.section	.nv.shared._Z4dotpPfS_S_i,"aw",@nobits
	.sectionflags	@""
	.align	16
	.zero		1024


//--------------------- .nv.shared.reserved.0     --------------------------
	.section	.nv.shared.reserved.0,"aw",@nobits
	.weak		__nv_reservedSMEM_offset_0_alias
	.size		__nv_reservedSMEM_offset_0_alias, 0, 64
	.other		__nv_reservedSMEM_offset_0_alias,@"STO_CUDA_RESERVED_SHARED STV_DEFAULT"
__nv_reservedSMEM_offset_0_alias:
	.zero		0
	.zero		64


//--------------------- .nv.constant0._Z4dotpPfS_S_i --------------------------
	.section	.nv.constant0._Z4dotpPfS_S_i,"a",@progbits
	.sectionflags	@""
	.align	4
.nv.constant0._Z4dotpPfS_S_i:
	.zero		924


//--------------------- SYMBOLS --------------------------

	.type		.nv.reservedSmem.offset0,@object
	.size		.nv.reservedSmem.offset0,0x4
	.type		.nv.reservedSmem.cap,@object
	.size		.nv.reservedSmem.cap,0x4
